//
// Generated by NVIDIA NVVM Compiler
//
// Compiler Build ID: CL-36424714
// Cuda compilation tools, release 13.0, V13.0.88
// Based on NVVM 20.0.0
//

.version 9.0
.target sm_100
.address_size 64

	// .globl	_Z5sgemmILi128EEviiiPfS0_S0_
// _ZZ5sgemmILi128EEviiiPfS0_S0_E4smem has been demoted

.visible .entry _Z5sgemmILi128EEviiiPfS0_S0_(
	.param .u32 _Z5sgemmILi128EEviiiPfS0_S0__param_0,
	.param .u32 _Z5sgemmILi128EEviiiPfS0_S0__param_1,
	.param .u32 _Z5sgemmILi128EEviiiPfS0_S0__param_2,
	.param .u64 .ptr .align 1 _Z5sgemmILi128EEviiiPfS0_S0__param_3,
	.param .u64 .ptr .align 1 _Z5sgemmILi128EEviiiPfS0_S0__param_4,
	.param .u64 .ptr .align 1 _Z5sgemmILi128EEviiiPfS0_S0__param_5
)
.maxntid 256
.minnctapersm 2
{
	.reg .pred 	%p<4>;
	.reg .b32 	%r<69>;
	.reg .b32 	%f<483>;
	.reg .b64 	%rd<57>;
	// demoted variable
	.shared .align 16384 .b8 _ZZ5sgemmILi128EEviiiPfS0_S0_E4smem[24576];
	ld.param.u32 	%r21, [_Z5sgemmILi128EEviiiPfS0_S0__param_0];
	ld.param.u32 	%r22, [_Z5sgemmILi128EEviiiPfS0_S0__param_2];
	ld.param.u64 	%rd15, [_Z5sgemmILi128EEviiiPfS0_S0__param_3];
	ld.param.u64 	%rd16, [_Z5sgemmILi128EEviiiPfS0_S0__param_4];
	ld.param.u64 	%rd10, [_Z5sgemmILi128EEviiiPfS0_S0__param_5];
	mov.u32 	%r27, %ctaid.x;
	mov.u32 	%r28, %ctaid.y;
	mov.u32 	%r29, %tid.x;
	shl.b32 	%r1, %r28, 7;
	shr.u32 	%r30, %r29, 1;
	shl.b32 	%r31, %r29, 7;
	or.b32  	%r32, %r30, %r31;
	and.b32  	%r33, %r30, 124;
	and.b32  	%r34, %r29, 7;
	or.b32  	%r35, %r1, %r33;
	mad.lo.s32 	%r36, %r22, %r35, %r34;
	shl.b32 	%r2, %r27, 7;
	shr.u32 	%r37, %r29, 5;
	and.b32  	%r38, %r29, 31;
	or.b32  	%r39, %r38, %r2;
	mad.lo.s32 	%r40, %r21, %r37, %r39;
	mul.wide.s32 	%rd17, %r36, 4;
	add.s64 	%rd56, %rd15, %rd17;
	mul.wide.s32 	%rd18, %r40, 4;
	add.s64 	%rd55, %rd16, %rd18;
	and.b32  	%r41, %r32, 1020;
	mul.wide.u32 	%rd19, %r41, 4;
	mov.u32 	%r42, _ZZ5sgemmILi128EEviiiPfS0_S0_E4smem;
	cvt.u64.u32 	%rd20, %r42;
	cvta.shared.u64 	%rd21, %rd20;
	add.s64 	%rd11, %rd21, %rd19;
	// begin inline asm
	{.reg .u64 u64addr;
cvta.to.shared.u64 u64addr, %rd11;
cvt.u32.u64 %r23, u64addr;
}
	// end inline asm
	shl.b32 	%r43, %r29, 2;
	and.b32  	%r44, %r43, 896;
	or.b32  	%r45, %r44, %r38;
	mul.wide.u32 	%rd22, %r45, 4;
	add.s64 	%rd23, %rd21, 16384;
	add.s64 	%rd12, %rd23, %rd22;
	// begin inline asm
	{.reg .u64 u64addr;
cvta.to.shared.u64 u64addr, %rd12;
cvt.u32.u64 %r24, u64addr;
}
	// end inline asm
	shr.u32 	%r46, %r29, 2;
	and.b32  	%r5, %r46, 60;
	cvt.u64.u32 	%rd24, %r29;
	and.b64  	%rd25, %rd24, 240;
	add.s64 	%rd13, %rd21, %rd25;
	// begin inline asm
	{.reg .u64 u64addr;
cvta.to.shared.u64 u64addr, %rd13;
cvt.u32.u64 %r25, u64addr;
}
	// end inline asm
	and.b32  	%r7, %r43, 60;
	shl.b32 	%r47, %r29, 4;
	cvt.u64.u32 	%rd26, %r47;
	and.b64  	%rd27, %rd26, 240;
	add.s64 	%rd14, %rd23, %rd27;
	// begin inline asm
	{.reg .u64 u64addr;
cvta.to.shared.u64 u64addr, %rd14;
cvt.u32.u64 %r26, u64addr;
}
	// end inline asm
	setp.lt.s32 	%p1, %r22, 1;
	mov.f32 	%f355, 0f00000000;
	mov.f32 	%f356, %f355;
	mov.f32 	%f357, %f355;
	mov.f32 	%f358, %f355;
	mov.f32 	%f359, %f355;
	mov.f32 	%f360, %f355;
	mov.f32 	%f361, %f355;
	mov.f32 	%f362, %f355;
	mov.f32 	%f363, %f355;
	mov.f32 	%f364, %f355;
	mov.f32 	%f365, %f355;
	mov.f32 	%f366, %f355;
	mov.f32 	%f367, %f355;
	mov.f32 	%f368, %f355;
	mov.f32 	%f369, %f355;
	mov.f32 	%f370, %f355;
	mov.f32 	%f371, %f355;
	mov.f32 	%f372, %f355;
	mov.f32 	%f373, %f355;
	mov.f32 	%f374, %f355;
	mov.f32 	%f375, %f355;
	mov.f32 	%f376, %f355;
	mov.f32 	%f377, %f355;
	mov.f32 	%f378, %f355;
	mov.f32 	%f379, %f355;
	mov.f32 	%f380, %f355;
	mov.f32 	%f381, %f355;
	mov.f32 	%f382, %f355;
	mov.f32 	%f383, %f355;
	mov.f32 	%f384, %f355;
	mov.f32 	%f385, %f355;
	mov.f32 	%f386, %f355;
	mov.f32 	%f387, %f355;
	mov.f32 	%f388, %f355;
	mov.f32 	%f389, %f355;
	mov.f32 	%f390, %f355;
	mov.f32 	%f391, %f355;
	mov.f32 	%f392, %f355;
	mov.f32 	%f393, %f355;
	mov.f32 	%f394, %f355;
	mov.f32 	%f395, %f355;
	mov.f32 	%f396, %f355;
	mov.f32 	%f397, %f355;
	mov.f32 	%f398, %f355;
	mov.f32 	%f399, %f355;
	mov.f32 	%f400, %f355;
	mov.f32 	%f401, %f355;
	mov.f32 	%f402, %f355;
	mov.f32 	%f403, %f355;
	mov.f32 	%f404, %f355;
	mov.f32 	%f405, %f355;
	mov.f32 	%f406, %f355;
	mov.f32 	%f407, %f355;
	mov.f32 	%f408, %f355;
	mov.f32 	%f409, %f355;
	mov.f32 	%f410, %f355;
	mov.f32 	%f411, %f355;
	mov.f32 	%f412, %f355;
	mov.f32 	%f413, %f355;
	mov.f32 	%f414, %f355;
	mov.f32 	%f415, %f355;
	mov.f32 	%f416, %f355;
	mov.f32 	%f417, %f355;
	mov.f32 	%f418, %f355;
	@%p1 bra 	$L__BB0_5;
	shl.b32 	%r9, %r21, 3;
	mul.wide.u32 	%rd3, %r22, 4;
	shl.b32 	%r49, %r22, 1;
	mul.wide.u32 	%rd4, %r49, 4;
	mul.lo.s32 	%r50, %r22, 3;
	mul.wide.u32 	%rd5, %r50, 4;
	add.s32 	%r10, %r24, 128;
	add.s32 	%r11, %r24, 256;
	add.s32 	%r12, %r24, 384;
	mov.b32 	%r65, 0;
	mov.f32 	%f355, 0f00000000;
$L__BB0_2:
	// begin inline asm
	{.reg .pred p;
mov.b32 %f259, 0;
ld.global.nc.f32 %f259, [%rd56];}

	// end inline asm
	add.s64 	%rd29, %rd56, %rd3;
	// begin inline asm
	{.reg .pred p;
mov.b32 %f260, 0;
ld.global.nc.f32 %f260, [%rd29];}

	// end inline asm
	add.s64 	%rd30, %rd56, %rd4;
	// begin inline asm
	{.reg .pred p;
mov.b32 %f261, 0;
ld.global.nc.f32 %f261, [%rd30];}

	// end inline asm
	add.s64 	%rd31, %rd56, %rd5;
	// begin inline asm
	{.reg .pred p;
mov.b32 %f262, 0;
ld.global.nc.f32 %f262, [%rd31];}

	// end inline asm
	// begin inline asm
	st.shared.v4.f32 [%r23], {%f259, %f260, %f261, %f262};

	// end inline asm
	// begin inline asm
	{.reg .pred p;
mov.b32 %f267, 0;
ld.global.nc.f32 %f267, [%rd55];}

	// end inline asm
	add.s64 	%rd33, %rd55, 128;
	// begin inline asm
	{.reg .pred p;
mov.b32 %f268, 0;
ld.global.nc.f32 %f268, [%rd33];}

	// end inline asm
	add.s64 	%rd34, %rd55, 256;
	// begin inline asm
	{.reg .pred p;
mov.b32 %f269, 0;
ld.global.nc.f32 %f269, [%rd34];}

	// end inline asm
	add.s64 	%rd35, %rd55, 384;
	// begin inline asm
	{.reg .pred p;
mov.b32 %f270, 0;
ld.global.nc.f32 %f270, [%rd35];}

	// end inline asm
	// begin inline asm
	st.shared.f32 [%r24], %f267;

	// end inline asm
	// begin inline asm
	st.shared.f32 [%r10], %f268;

	// end inline asm
	// begin inline asm
	st.shared.f32 [%r11], %f269;

	// end inline asm
	// begin inline asm
	st.shared.f32 [%r12], %f270;

	// end inline asm
	bar.sync 	0;
	mov.b32 	%r68, 256;
	mov.u32 	%r66, %r25;
	mov.u32 	%r67, %r26;
$L__BB0_3:
	add.s32 	%r58, %r66, 256;
	// begin inline asm
	ld.shared.v4.f32 {%f275, %f276, %f277, %f278}, [%r66];

	// end inline asm
	// begin inline asm
	ld.shared.v4.f32 {%f279, %f280, %f281, %f282}, [%r58];

	// end inline asm
	add.s32 	%r60, %r67, 256;
	// begin inline asm
	ld.shared.v4.f32 {%f283, %f284, %f285, %f286}, [%r67];

	// end inline asm
	// begin inline asm
	ld.shared.v4.f32 {%f287, %f288, %f289, %f290}, [%r60];

	// end inline asm
	fma.rn.f32 	%f418, %f275, %f283, %f418;
	fma.rn.f32 	%f417, %f275, %f284, %f417;
	fma.rn.f32 	%f416, %f275, %f285, %f416;
	fma.rn.f32 	%f415, %f275, %f286, %f415;
	fma.rn.f32 	%f414, %f275, %f287, %f414;
	fma.rn.f32 	%f413, %f275, %f288, %f413;
	fma.rn.f32 	%f412, %f275, %f289, %f412;
	fma.rn.f32 	%f411, %f275, %f290, %f411;
	fma.rn.f32 	%f410, %f276, %f283, %f410;
	fma.rn.f32 	%f409, %f276, %f284, %f409;
	fma.rn.f32 	%f408, %f276, %f285, %f408;
	fma.rn.f32 	%f407, %f276, %f286, %f407;
	fma.rn.f32 	%f406, %f276, %f287, %f406;
	fma.rn.f32 	%f405, %f276, %f288, %f405;
	fma.rn.f32 	%f404, %f276, %f289, %f404;
	fma.rn.f32 	%f403, %f276, %f290, %f403;
	fma.rn.f32 	%f402, %f277, %f283, %f402;
	fma.rn.f32 	%f401, %f277, %f284, %f401;
	fma.rn.f32 	%f400, %f277, %f285, %f400;
	fma.rn.f32 	%f399, %f277, %f286, %f399;
	fma.rn.f32 	%f398, %f277, %f287, %f398;
	fma.rn.f32 	%f397, %f277, %f288, %f397;
	fma.rn.f32 	%f396, %f277, %f289, %f396;
	fma.rn.f32 	%f395, %f277, %f290, %f395;
	fma.rn.f32 	%f394, %f278, %f283, %f394;
	fma.rn.f32 	%f393, %f278, %f284, %f393;
	fma.rn.f32 	%f392, %f278, %f285, %f392;
	fma.rn.f32 	%f391, %f278, %f286, %f391;
	fma.rn.f32 	%f390, %f278, %f287, %f390;
	fma.rn.f32 	%f389, %f278, %f288, %f389;
	fma.rn.f32 	%f388, %f278, %f289, %f388;
	fma.rn.f32 	%f387, %f278, %f290, %f387;
	fma.rn.f32 	%f386, %f279, %f283, %f386;
	fma.rn.f32 	%f385, %f279, %f284, %f385;
	fma.rn.f32 	%f384, %f279, %f285, %f384;
	fma.rn.f32 	%f383, %f279, %f286, %f383;
	fma.rn.f32 	%f382, %f279, %f287, %f382;
	fma.rn.f32 	%f381, %f279, %f288, %f381;
	fma.rn.f32 	%f380, %f279, %f289, %f380;
	fma.rn.f32 	%f379, %f279, %f290, %f379;
	fma.rn.f32 	%f378, %f280, %f283, %f378;
	fma.rn.f32 	%f377, %f280, %f284, %f377;
	fma.rn.f32 	%f376, %f280, %f285, %f376;
	fma.rn.f32 	%f375, %f280, %f286, %f375;
	fma.rn.f32 	%f374, %f280, %f287, %f374;
	fma.rn.f32 	%f373, %f280, %f288, %f373;
	fma.rn.f32 	%f372, %f280, %f289, %f372;
	fma.rn.f32 	%f371, %f280, %f290, %f371;
	fma.rn.f32 	%f370, %f281, %f283, %f370;
	fma.rn.f32 	%f369, %f281, %f284, %f369;
	fma.rn.f32 	%f368, %f281, %f285, %f368;
	fma.rn.f32 	%f367, %f281, %f286, %f367;
	fma.rn.f32 	%f366, %f281, %f287, %f366;
	fma.rn.f32 	%f365, %f281, %f288, %f365;
	fma.rn.f32 	%f364, %f281, %f289, %f364;
	fma.rn.f32 	%f363, %f281, %f290, %f363;
	fma.rn.f32 	%f362, %f282, %f283, %f362;
	fma.rn.f32 	%f361, %f282, %f284, %f361;
	fma.rn.f32 	%f360, %f282, %f285, %f360;
	fma.rn.f32 	%f359, %f282, %f286, %f359;
	fma.rn.f32 	%f358, %f282, %f287, %f358;
	fma.rn.f32 	%f357, %f282, %f288, %f357;
	fma.rn.f32 	%f356, %f282, %f289, %f356;
	fma.rn.f32 	%f355, %f282, %f290, %f355;
	add.s32 	%r68, %r68, 512;
	add.s32 	%r67, %r67, 512;
	add.s32 	%r66, %r66, 512;
	setp.ne.s32 	%p2, %r68, 4352;
	@%p2 bra 	$L__BB0_3;
	bar.sync 	0;
	add.s32 	%r65, %r65, 8;
	setp.lt.s32 	%p3, %r65, %r22;
	mul.wide.s32 	%rd36, %r9, 4;
	add.s64 	%rd55, %rd55, %rd36;
	add.s64 	%rd56, %rd56, 32;
	@%p3 bra 	$L__BB0_2;
$L__BB0_5:
	cvta.to.global.u64 	%rd37, %rd10;
	mul.lo.s32 	%r61, %r21, %r1;
	cvt.s64.s32 	%rd38, %r61;
	mul.lo.s32 	%r62, %r5, %r21;
	cvt.s64.s32 	%rd39, %r62;
	add.s32 	%r63, %r7, %r2;
	cvt.u64.u32 	%rd40, %r63;
	add.s64 	%rd41, %rd40, %rd38;
	add.s64 	%rd42, %rd41, %rd39;
	shl.b64 	%rd43, %rd42, 2;
	add.s64 	%rd44, %rd37, %rd43;
	shl.b32 	%r64, %r21, 6;
	st.global.f32 	[%rd44], %f418;
	st.global.f32 	[%rd44+256], %f414;
	mul.wide.s32 	%rd45, %r64, 4;
	add.s64 	%rd46, %rd44, %rd45;
	st.global.f32 	[%rd46], %f386;
	st.global.f32 	[%rd46+256], %f382;
	st.global.f32 	[%rd44+4], %f417;
	st.global.f32 	[%rd44+260], %f413;
	st.global.f32 	[%rd46+4], %f385;
	st.global.f32 	[%rd46+260], %f381;
	st.global.f32 	[%rd44+8], %f416;
	st.global.f32 	[%rd44+264], %f412;
	st.global.f32 	[%rd46+8], %f384;
	st.global.f32 	[%rd46+264], %f380;
	st.global.f32 	[%rd44+12], %f415;
	st.global.f32 	[%rd44+268], %f411;
	st.global.f32 	[%rd46+12], %f383;
	st.global.f32 	[%rd46+268], %f379;
	mul.wide.s32 	%rd47, %r21, -252;
	add.s64 	%rd48, %rd46, %rd47;
	st.global.f32 	[%rd48], %f410;
	st.global.f32 	[%rd48+256], %f406;
	mul.wide.s32 	%rd49, %r21, 256;
	add.s64 	%rd50, %rd48, %rd49;
	st.global.f32 	[%rd50], %f378;
	st.global.f32 	[%rd50+256], %f374;
	st.global.f32 	[%rd48+4], %f409;
	st.global.f32 	[%rd48+260], %f405;
	st.global.f32 	[%rd50+4], %f377;
	st.global.f32 	[%rd50+260], %f373;
	st.global.f32 	[%rd48+8], %f408;
	st.global.f32 	[%rd48+264], %f404;
	st.global.f32 	[%rd50+8], %f376;
	st.global.f32 	[%rd50+264], %f372;
	st.global.f32 	[%rd48+12], %f407;
	st.global.f32 	[%rd48+268], %f403;
	st.global.f32 	[%rd50+12], %f375;
	st.global.f32 	[%rd50+268], %f371;
	add.s64 	%rd51, %rd50, %rd47;
	st.global.f32 	[%rd51], %f402;
	st.global.f32 	[%rd51+256], %f398;
	add.s64 	%rd52, %rd51, %rd49;
	st.global.f32 	[%rd52], %f370;
	st.global.f32 	[%rd52+256], %f366;
	st.global.f32 	[%rd51+4], %f401;
	st.global.f32 	[%rd51+260], %f397;
	st.global.f32 	[%rd52+4], %f369;
	st.global.f32 	[%rd52+260], %f365;
	st.global.f32 	[%rd51+8], %f400;
	st.global.f32 	[%rd51+264], %f396;
	st.global.f32 	[%rd52+8], %f368;
	st.global.f32 	[%rd52+264], %f364;
	st.global.f32 	[%rd51+12], %f399;
	st.global.f32 	[%rd51+268], %f395;
	st.global.f32 	[%rd52+12], %f367;
	st.global.f32 	[%rd52+268], %f363;
	add.s64 	%rd53, %rd52, %rd47;
	st.global.f32 	[%rd53], %f394;
	st.global.f32 	[%rd53+256], %f390;
	add.s64 	%rd54, %rd53, %rd49;
	st.global.f32 	[%rd54], %f362;
	st.global.f32 	[%rd54+256], %f358;
	st.global.f32 	[%rd53+4], %f393;
	st.global.f32 	[%rd53+260], %f389;
	st.global.f32 	[%rd54+4], %f361;
	st.global.f32 	[%rd54+260], %f357;
	st.global.f32 	[%rd53+8], %f392;
	st.global.f32 	[%rd53+264], %f388;
	st.global.f32 	[%rd54+8], %f360;
	st.global.f32 	[%rd54+264], %f356;
	st.global.f32 	[%rd53+12], %f391;
	st.global.f32 	[%rd53+268], %f387;
	st.global.f32 	[%rd54+12], %f359;
	st.global.f32 	[%rd54+268], %f355;
	ret;

}


// ===== COMPILED SASS (sm_100) =====

	.target	sm_100

	.elftype	@"ET_EXEC"


//--------------------- .note.nv.tkinfo           --------------------------
	.section	.note.nv.tkinfo,"",@"SHT_NOTE"
	.sectionflags	@"SHF_NOTE_NV_TKINFO"
	.tkinfo
        /*0018*/ 	.word	0x00000002
        /*0030*/ 	.string	""
        /*0030*/ 	.string	"ptxas"
        /*0030*/ 	.string	"Cuda compilation tools, release 13.0, V13.0.88"
        /*0030*/ 	.string	"Build cuda_13.0.r13.0/compiler.36424714_0"
        /*0030*/ 	.string	"-arch sm_100 -m 64 "



//--------------------- .note.nv.cuinfo           --------------------------
	.section	.note.nv.cuinfo,"",@"SHT_NOTE"
	.sectionflags	@"SHF_NOTE_NV_CUINFO"
        /*0018*/ 	.short	0x0002
        /*001a*/ 	.short	0x0064
        /*001c*/ 	.short	0x0082
	.zero		2


//--------------------- .nv.info                  --------------------------
	.section	.nv.info,"",@"SHT_CUDA_INFO"
	.align	4


	//----- nvinfo : EIATTR_REGCOUNT
	.align		4
        /*0000*/ 	.byte	0x04, 0x2f
        /*0002*/ 	.short	(.L_1 - .L_0)
	.align		4
.L_0:
        /*0004*/ 	.word	index@(_Z5sgemmILi128EEviiiPfS0_S0_)
        /*0008*/ 	.word	0x00000079


	//----- nvinfo : EIATTR_FRAME_SIZE
	.align		4
.L_1:
        /*000c*/ 	.byte	0x04, 0x11
        /*000e*/ 	.short	(.L_3 - .L_2)
	.align		4
.L_2:
        /*0010*/ 	.word	index@(_Z5sgemmILi128EEviiiPfS0_S0_)
        /*0014*/ 	.word	0x00000000


	//----- nvinfo : EIATTR_MIN_STACK_SIZE
	.align		4
.L_3:
        /*0018*/ 	.byte	0x04, 0x12
        /*001a*/ 	.short	(.L_5 - .L_4)
	.align		4
.L_4:
        /*001c*/ 	.word	index@(_Z5sgemmILi128EEviiiPfS0_S0_)
        /*0020*/ 	.word	0x00000000
.L_5:


//--------------------- .nv.compat                --------------------------
	.section	.nv.compat,"",@"SHT_CUDA_COMPAT_INFO"
	.align	4
        /*0000*/ 	.byte	0x02, 0x09, 0x00, 0x00, 0x02, 0x02, 0x01, 0x00, 0x02, 0x05, 0x05, 0x00, 0x03, 0x07, 0x01, 0x01
        /*0010*/ 	.byte	0x02, 0x03, 0x00, 0x00, 0x02, 0x06, 0x01, 0x00, 0x04, 0x0b, 0x08, 0x00, 0x09, 0x00, 0x00, 0x00
        /*0020*/ 	.byte	0x00, 0x00, 0x00, 0x00


//--------------------- .nv.info._Z5sgemmILi128EEviiiPfS0_S0_ --------------------------
	.section	.nv.info._Z5sgemmILi128EEviiiPfS0_S0_,"",@"SHT_CUDA_INFO"
	.sectionflags	@""
	.align	4


	//----- nvinfo : EIATTR_CUDA_API_VERSION
	.align		4
        /*0000*/ 	.byte	0x04, 0x37
        /*0002*/ 	.short	(.L_7 - .L_6)
.L_6:
        /*0004*/ 	.word	0x00000082


	//----- nvinfo : EIATTR_KPARAM_INFO
	.align		4
.L_7:
        /*0008*/ 	.byte	0x04, 0x17
        /*000a*/ 	.short	(.L_9 - .L_8)
.L_8:
        /*000c*/ 	.word	0x00000000
        /*0010*/ 	.short	0x0005
        /*0012*/ 	.short	0x0020
        /*0014*/ 	.byte	0x00, 0xf5, 0x21, 0x00


	//----- nvinfo : EIATTR_KPARAM_INFO
	.align		4
.L_9:
        /*0018*/ 	.byte	0x04, 0x17
        /*001a*/ 	.short	(.L_11 - .L_10)
.L_10:
        /*001c*/ 	.word	0x00000000
        /*0020*/ 	.short	0x0004
        /*0022*/ 	.short	0x0018
        /*0024*/ 	.byte	0x00, 0xf5, 0x21, 0x00


	//----- nvinfo : EIATTR_KPARAM_INFO
	.align		4
.L_11:
        /*0028*/ 	.byte	0x04, 0x17
        /*002a*/ 	.short	(.L_13 - .L_12)
.L_12:
        /*002c*/ 	.word	0x00000000
        /*0030*/ 	.short	0x0003
        /*0032*/ 	.short	0x0010
        /*0034*/ 	.byte	0x00, 0xf5, 0x21, 0x00


	//----- nvinfo : EIATTR_KPARAM_INFO
	.align		4
.L_13:
        /*0038*/ 	.byte	0x04, 0x17
        /*003a*/ 	.short	(.L_15 - .L_14)
.L_14:
        /*003c*/ 	.word	0x00000000
        /*0040*/ 	.short	0x0002
        /*0042*/ 	.short	0x0008
        /*0044*/ 	.byte	0x00, 0xf0, 0x11, 0x00


	//----- nvinfo : EIATTR_KPARAM_INFO
	.align		4
.L_15:
        /*0048*/ 	.byte	0x04, 0x17
        /*004a*/ 	.short	(.L_17 - .L_16)
.L_16:
        /*004c*/ 	.word	0x00000000
        /*0050*/ 	.short	0x0001
        /*0052*/ 	.short	0x0004
        /*0054*/ 	.byte	0x00, 0xf0, 0x11, 0x00


	//----- nvinfo : EIATTR_KPARAM_INFO
	.align		4
.L_17:
        /*0058*/ 	.byte	0x04, 0x17
        /*005a*/ 	.short	(.L_19 - .L_18)
.L_18:
        /*005c*/ 	.word	0x00000000
        /*0060*/ 	.short	0x0000
        /*0062*/ 	.short	0x0000
        /*0064*/ 	.byte	0x00, 0xf0, 0x11, 0x00


	//----- nvinfo : EIATTR_SPARSE_MMA_MASK
	.align		4
.L_19:
        /*0068*/ 	.byte	0x03, 0x50
        /*006a*/ 	.short	0x0000


	//----- nvinfo : EIATTR_MAXREG_COUNT
	.align		4
        /*006c*/ 	.byte	0x03, 0x1b
        /*006e*/ 	.short	0x0080


	//----- nvinfo : EIATTR_NUM_BARRIERS
	.align		4
        /*0070*/ 	.byte	0x02, 0x4c
        /*0072*/ 	.byte	0x01
	.zero		1


	//----- nvinfo : EIATTR_MERCURY_ISA_VERSION
	.align		4
        /*0074*/ 	.byte	0x03, 0x5f
        /*0076*/ 	.short	0x0101


	//----- nvinfo : EIATTR_VRC_CTA_INIT_COUNT
	.align		4
        /*0078*/ 	.byte	0x02, 0x4a
	.zero		1
	.zero		1


	//----- nvinfo : EIATTR_EXIT_INSTR_OFFSETS
	.align		4
        /*007c*/ 	.byte	0x04, 0x1c
        /*007e*/ 	.short	(.L_21 - .L_20)


	//   ....[0]....
.L_20:
        /*0080*/ 	.word	0x00001e30


	//----- nvinfo : EIATTR_MAX_THREADS
	.align		4
.L_21:
        /*0084*/ 	.byte	0x04, 0x05
        /*0086*/ 	.short	(.L_23 - .L_22)
.L_22:
        /*0088*/ 	.word	0x00000100
        /*008c*/ 	.word	0x00000001
        /*0090*/ 	.word	0x00000001


	//----- nvinfo : EIATTR_CBANK_PARAM_SIZE
	.align		4
.L_23:
        /*0094*/ 	.byte	0x03, 0x19
        /*0096*/ 	.short	0x0028


	//----- nvinfo : EIATTR_PARAM_CBANK
	.align		4
        /*0098*/ 	.byte	0x04, 0x0a
        /*009a*/ 	.short	(.L_25 - .L_24)
	.align		4
.L_24:
        /*009c*/ 	.word	index@(.nv.constant0._Z5sgemmILi128EEviiiPfS0_S0_)
        /*00a0*/ 	.short	0x0380
        /*00a2*/ 	.short	0x0028


	//----- nvinfo : EIATTR_SW_WAR
	.align		4
.L_25:
        /*00a4*/ 	.byte	0x04, 0x36
        /*00a6*/ 	.short	(.L_27 - .L_26)
.L_26:
        /*00a8*/ 	.word	0x00000008
.L_27:


//--------------------- .nv.callgraph             --------------------------
	.section	.nv.callgraph,"",@"SHT_CUDA_CALLGRAPH"
	.align	4
	.sectionentsize	8
	.align		4
        /*0000*/ 	.word	0x00000000
	.align		4
        /*0004*/ 	.word	0xffffffff
	.align		4
        /*0008*/ 	.word	0x00000000
	.align		4
        /*000c*/ 	.word	0xfffffffe
	.align		4
        /*0010*/ 	.word	0x00000000
	.align		4
        /*0014*/ 	.word	0xfffffffd
	.align		4
        /*0018*/ 	.word	0x00000000
	.align		4
        /*001c*/ 	.word	0xfffffffc


//--------------------- .text._Z5sgemmILi128EEviiiPfS0_S0_ --------------------------
	.section	.text._Z5sgemmILi128EEviiiPfS0_S0_,"ax",@progbits
	.align	128
        .global         _Z5sgemmILi128EEviiiPfS0_S0_
        .type           _Z5sgemmILi128EEviiiPfS0_S0_,@function
        .size           _Z5sgemmILi128EEviiiPfS0_S0_,(.L_x_4 - _Z5sgemmILi128EEviiiPfS0_S0_)
        .other          _Z5sgemmILi128EEviiiPfS0_S0_,@"STO_CUDA_ENTRY STV_DEFAULT"
_Z5sgemmILi128EEviiiPfS0_S0_:
.text._Z5sgemmILi128EEviiiPfS0_S0_:
[----:B------:R-:W-:Y:S01]  /*0000*/  LDC R1, c[0x0][0x37c] ;  /* 0x0000df00ff017b82 */ /* 0x000fe20000000800 */
[----:B------:R-:W0:Y:S07]  /*0010*/  S2R R3, SR_CgaCtaId ;  /* 0x0000000000037919 */ /* 0x000e2e0000008800 */
[----:B------:R-:W1:Y:S01]  /*0020*/  LDC R34, c[0x0][0x388] ;  /* 0x0000e200ff227b82 */ /* 0x000e620000000800 */
[----:B------:R-:W-:Y:S01]  /*0030*/  MOV R0, 0x400 ;  /* 0x0000040000007802 */ /* 0x000fe20000000f00 */
[----:B------:R-:W2:Y:S01]  /*0040*/  LDCU.64 UR6, c[0x0][0x358] ;  /* 0x00006b00ff0677ac */ /* 0x000ea20008000a00 */
[----:B------:R-:W3:Y:S01]  /*0050*/  S2R R4, SR_CTAID.Y ;  /* 0x0000000000047919 */ /* 0x000ee20000002600 */
[----:B------:R-:W-:Y:S01]  /*0060*/  HFMA2 R68, -RZ, RZ, 0, 0 ;  /* 0x00000000ff447431 */ /* 0x000fe200000001ff */
[----:B------:R-:W-:Y:S01]  /*0070*/  CS2R R88, SRZ ;  /* 0x0000000000587805 */ /* 0x000fe2000001ff00 */
[----:B------:R-:W-:Y:S01]  /*0080*/  HFMA2 R114, -RZ, RZ, 0, 0 ;  /* 0x00000000ff727431 */ /* 0x000fe200000001ff */
[----:B------:R-:W4:Y:S01]  /*0090*/  S2R R33, SR_TID.X ;  /* 0x0000000000217919 */ /* 0x000f220000002100 */
[----:B------:R-:W5:Y:S01]  /*00a0*/  LDC R35, c[0x0][0x380] ;  /* 0x0000e000ff237b82 */ /* 0x000f620000000800 */
[----:B------:R-:W-:Y:S01]  /*00b0*/  HFMA2 R106, -RZ, RZ, 0, 0 ;  /* 0x00000000ff6a7431 */ /* 0x000fe200000001ff */
[----:B------:R-:W-:Y:S01]  /*00c0*/  CS2R R80, SRZ ;  /* 0x0000000000507805 */ /* 0x000fe2000001ff00 */
[----:B------:R-:W2:Y:S01]  /*00d0*/  S2R R5, SR_SWINHI ;  /* 0x0000000000057919 */ /* 0x000ea20000002f00 */
[----:B------:R-:W-:Y:S01]  /*00e0*/  HFMA2 R110, -RZ, RZ, 0, 0 ;  /* 0x00000000ff6e7431 */ /* 0x000fe200000001ff */
[----:B------:R-:W-:Y:S01]  /*00f0*/  CS2R R86, SRZ ;  /* 0x0000000000567805 */ /* 0x000fe2000001ff00 */
[----:B------:R-:W-:Y:S01]  /*0100*/  HFMA2 R102, -RZ, RZ, 0, 0 ;  /* 0x00000000ff667431 */ /* 0x000fe200000001ff */
[----:B------:R-:W1:Y:S01]  /*0110*/  S2R R2, SR_CTAID.X ;  /* 0x0000000000027919 */ /* 0x000e620000002500 */
[----:B------:R-:W5:Y:S01]  /*0120*/  LDC.64 R10, c[0x0][0x390] ;  /* 0x0000e400ff0a7b82 */ /* 0x000f620000000a00 */
[----:B------:R-:W-:-:S02]  /*0130*/  CS2R R78, SRZ ;  /* 0x00000000004e7805 */ /* 0x000fc4000001ff00 */
[----:B------:R-:W-:Y:S02]  /*0140*/  CS2R R84, SRZ ;  /* 0x0000000000547805 */ /* 0x000fe4000001ff00 */
[----:B------:R-:W-:Y:S02]  /*0150*/  CS2R R76, SRZ ;  /* 0x00000000004c7805 */ /* 0x000fe4000001ff00 */
[----:B------:R-:W-:Y:S02]  /*0160*/  CS2R R82, SRZ ;  /* 0x0000000000527805 */ /* 0x000fe4000001ff00 */
[----:B------:R-:W-:Y:S02]  /*0170*/  CS2R R60, SRZ ;  /* 0x00000000003c7805 */ /* 0x000fe4000001ff00 */
[----:B------:R-:W-:Y:S02]  /*0180*/  CS2R R66, SRZ ;  /* 0x0000000000427805 */ /* 0x000fe4000001ff00 */
[----:B------:R-:W-:Y:S01]  /*0190*/  CS2R R62, SRZ ;  /* 0x00000000003e7805 */ /* 0x000fe2000001ff00 */
[----:B------:R-:W5:Y:S01]  /*01a0*/  LDC.64 R70, c[0x0][0x398] ;  /* 0x0000e600ff467b82 */ /* 0x000f620000000a00 */
[----:B------:R-:W-:-:S02]  /*01b0*/  CS2R R64, SRZ ;  /* 0x0000000000407805 */ /* 0x000fc4000001ff00 */
[----:B------:R-:W-:Y:S02]  /*01c0*/  MOV R74, RZ ;  /* 0x000000ff004a7202 */ /* 0x000fe40000000f00 */
[----:B------:R-:W-:Y:S02]  /*01d0*/  CS2R R18, SRZ ;  /* 0x0000000000127805 */ /* 0x000fe4000001ff00 */
[----:B------:R-:W-:Y:S02]  /*01e0*/  CS2R R56, SRZ ;  /* 0x0000000000387805 */ /* 0x000fe4000001ff00 */
[----:B------:R-:W-:Y:S02]  /*01f0*/  CS2R R58, SRZ ;  /* 0x00000000003a7805 */ /* 0x000fe4000001ff00 */
[----:B------:R-:W-:Y:S02]  /*0200*/  CS2R R16, SRZ ;  /* 0x0000000000107805 */ /* 0x000fe4000001ff00 */
[----:B0-----:R-:W-:-:S02]  /*0210*/  LEA R6, R3, R0, 0x18 ;  /* 0x0000000003067211 */ /* 0x001fc400078ec0ff */
[----:B------:R-:W-:Y:S02]  /*0220*/  CS2R R20, SRZ ;  /* 0x0000000000147805 */ /* 0x000fe4000001ff00 */
[----:B------:R-:W-:Y:S02]  /*0230*/  CS2R R22, SRZ ;  /* 0x0000000000167805 */ /* 0x000fe4000001ff00 */
[----:B------:R-:W-:Y:S02]  /*0240*/  CS2R R24, SRZ ;  /* 0x0000000000187805 */ /* 0x000fe4000001ff00 */
[----:B---3--:R-:W-:Y:S02]  /*0250*/  SHF.L.U32 R0, R4, 0x7, RZ ;  /* 0x0000000704007819 */ /* 0x008fe400000006ff */
[----:B------:R-:W-:Y:S02]  /*0260*/  CS2R R26, SRZ ;  /* 0x00000000001a7805 */ /* 0x000fe4000001ff00 */
[----:B------:R-:W-:-:S02]  /*0270*/  MOV R45, RZ ;  /* 0x000000ff002d7202 */ /* 0x000fc40000000f00 */
[----:B------:R-:W-:Y:S02]  /*0280*/  CS2R R96, SRZ ;  /* 0x0000000000607805 */ /* 0x000fe4000001ff00 */
[----:B----4-:R-:W-:Y:S02]  /*0290*/  SHF.R.U32.HI R3, RZ, 0x1, R33 ;  /* 0x00000001ff037819 */ /* 0x010fe40000011621 */
[----:B------:R-:W-:Y:S02]  /*02a0*/  CS2R R98, SRZ ;  /* 0x0000000000627805 */ /* 0x000fe4000001ff00 */
[----:B------:R-:W-:Y:S02]  /*02b0*/  SHF.L.U32 R4, R33, 0x7, RZ ;  /* 0x0000000721047819 */ /* 0x000fe400000006ff */
[----:B------:R-:W-:Y:S02]  /*02c0*/  CS2R R100, SRZ ;  /* 0x0000000000647805 */ /* 0x000fe4000001ff00 */
[----:B------:R-:W-:-:S02]  /*02d0*/  MOV R6, R6 ;  /* 0x0000000600067202 */ /* 0x000fc40000000f00 */
[----:B--2---:R-:W-:Y:S02]  /*02e0*/  MOV R7, R5 ;  /* 0x0000000500077202 */ /* 0x004fe40000000f00 */
[----:B------:R-:W-:Y:S02]  /*02f0*/  CS2R R90, SRZ ;  /* 0x00000000005a7805 */ /* 0x000fe4000001ff00 */
[----:B------:R-:W-:Y:S02]  /*0300*/  LOP3.LUT R31, R3, 0x3fc, R4, 0xc8, !PT ;  /* 0x000003fc031f7812 */ /* 0x000fe400078ec804 */
[----:B------:R-:W-:Y:S02]  /*0310*/  CS2R R92, SRZ ;  /* 0x00000000005c7805 */ /* 0x000fe4000001ff00 */
[----:B------:R-:W-:Y:S02]  /*0320*/  IADD3 R4, P0, PT, R6, 0x4000, RZ ;  /* 0x0000400006047810 */ /* 0x000fe40007f1e0ff */
[----:B------:R-:W-:-:S02]  /*0330*/  CS2R R94, SRZ ;  /* 0x00000000005e7805 */ /* 0x000fc4000001ff00 */
[----:B------:R-:W-:Y:S01]  /*0340*/  LOP3.LUT R29, R33, 0xf0, RZ, 0xc0, !PT ;  /* 0x000000f0211d7812 */ /* 0x000fe200078ec0ff */
[----:B------:R-:W-:Y:S01]  /*0350*/  IMAD.WIDE.U32 R30, R31, 0x4, R6 ;  /* 0x000000041f1e7825 */ /* 0x000fe200078e0006 */
[----:B------:R-:W-:Y:S02]  /*0360*/  SHF.L.U32 R32, R33, 0x2, RZ ;  /* 0x0000000221207819 */ /* 0x000fe400000006ff */
[----:B------:R-:W-:Y:S02]  /*0370*/  IADD3.X R5, PT, PT, RZ, R7, RZ, P0, !PT ;  /* 0x00000007ff057210 */ /* 0x000fe400007fe4ff */
[----:B------:R-:W-:Y:S02]  /*0380*/  IADD3 R28, P1, PT, R6, R29, RZ ;  /* 0x0000001d061c7210 */ /* 0x000fe40007f3e0ff */
[----:B-1----:R-:W-:Y:S02]  /*0390*/  ISETP.GE.AND P0, PT, R34, 0x1, PT ;  /* 0x000000012200780c */ /* 0x002fe40003f06270 */
[----:B------:R-:W-:-:S02]  /*03a0*/  SHF.L.U32 R2, R2, 0x7, RZ ;  /* 0x0000000702027819 */ /* 0x000fc400000006ff */
[----:B------:R-:W-:Y:S02]  /*03b0*/  LOP3.LUT R13, R32, 0x380, RZ, 0xc0, !PT ;  /* 0x00000380200d7812 */ /* 0x000fe400078ec0ff */
[C---:B------:R-:W-:Y:S02]  /*03c0*/  SHF.L.U32 R14, R33.reuse, 0x4, RZ ;  /* 0x00000004210e7819 */ /* 0x040fe400000006ff */
[----:B------:R-:W-:Y:S02]  /*03d0*/  LOP3.LUT R8, R33, 0x7, RZ, 0xc0, !PT ;  /* 0x0000000721087812 */ /* 0x000fe400078ec0ff */
[----:B------:R-:W-:Y:S02]  /*03e0*/  LOP3.LUT R3, R0, 0x7c, R3, 0xf8, !PT ;  /* 0x0000007c00037812 */ /* 0x000fe400078ef803 */
[----:B------:R-:W-:Y:S02]  /*03f0*/  IADD3.X R29, PT, PT, RZ, R7, RZ, P1, !PT ;  /* 0x00000007ff1d7210 */ /* 0x000fe40000ffe4ff */
[--C-:B------:R-:W-:Y:S01]  /*0400*/  SHF.R.U32.HI R9, RZ, 0x5, R33.reuse ;  /* 0x00000005ff097819 */ /* 0x100fe20000011621 */
[----:B------:R-:W-:Y:S01]  /*0410*/  IMAD R3, R3, R34, R8 ;  /* 0x0000002203037224 */ /* 0x000fe200078e0208 */
[----:B------:R-:W-:-:S02]  /*0420*/  LOP3.LUT R12, R2, 0x1f, R33, 0xf8, !PT ;  /* 0x0000001f020c7812 */ /* 0x000fc400078ef821 */
[----:B------:R-:W-:Y:S01]  /*0430*/  LOP3.LUT R7, R13, 0x1f, R33, 0xf8, !PT ;  /* 0x0000001f0d077812 */ /* 0x000fe200078ef821 */
[----:B-----5:R-:W-:Y:S01]  /*0440*/  IMAD.WIDE R10, R3, 0x4, R10 ;  /* 0x00000004030a7825 */ /* 0x020fe200078e020a */
[----:B------:R-:W-:Y:S02]  /*0450*/  LOP3.LUT R15, R14, 0xf0, RZ, 0xc0, !PT ;  /* 0x000000f00e0f7812 */ /* 0x000fe400078ec0ff */
[----:B------:R-:W-:Y:S01]  /*0460*/  MOV R108, RZ ;  /* 0x000000ff006c7202 */ /* 0x000fe20000000f00 */
[----:B------:R-:W-:Y:S01]  /*0470*/  IMAD R9, R9, R35, R12 ;  /* 0x0000002309097224 */ /* 0x000fe200078e020c */
[----:B------:R-:W-:Y:S01]  /*0480*/  IADD3 R8, P1, PT, R15, R4, RZ ;  /* 0x000000040f087210 */ /* 0x000fe20007f3e0ff */
[----:B------:R-:W-:Y:S01]  /*0490*/  IMAD.WIDE.U32 R6, R7, 0x4, R4 ;  /* 0x0000000407067825 */ /* 0x000fe200078e0004 */
[----:B------:R-:W-:Y:S02]  /*04a0*/  SHF.R.U32.HI R4, RZ, 0x2, R33 ;  /* 0x00000002ff047819 */ /* 0x000fe40000011621 */
[----:B------:R-:W-:-:S02]  /*04b0*/  CS2R R12, SRZ ;  /* 0x00000000000c7805 */ /* 0x000fc4000001ff00 */
[----:B------:R-:W-:Y:S01]  /*04c0*/  CS2R R14, SRZ ;  /* 0x00000000000e7805 */ /* 0x000fe2000001ff00 */
[----:B------:R-:W-:Y:S01]  /*04d0*/  IMAD.WIDE R70, R9, 0x4, R70 ;  /* 0x0000000409467825 */ /* 0x000fe200078e0246 */
[----:B------:R-:W-:Y:S02]  /*04e0*/  MOV R112, RZ ;  /* 0x000000ff00707202 */ /* 0x000fe40000000f00 */
[----:B------:R-:W-:Y:S02]  /*04f0*/  MOV R104, RZ ;  /* 0x000000ff00687202 */ /* 0x000fe40000000f00 */
[----:B------:R-:W-:Y:S02]  /*0500*/  IADD3.X R9, PT, PT, RZ, R5, RZ, P1, !PT ;  /* 0x00000005ff097210 */ /* 0x000fe40000ffe4ff */
[----:B------:R-:W-:Y:S02]  /*0510*/  LOP3.LUT R3, R32, 0x3c, RZ, 0xc0, !PT ;  /* 0x0000003c20037812 */ /* 0x000fe400078ec0ff */
[----:B------:R-:W-:Y:S01]  /*0520*/  LOP3.LUT R4, R4, 0x3c, RZ, 0xc0, !PT ;  /* 0x0000003c04047812 */ /* 0x000fe200078ec0ff */
[----:B------:R-:W-:Y:S06]  /*0530*/  @!P0 BRA `(.L_x_0) ;  /* 0x0000001000f08947 */ /* 0x000fec0003800000 */
[----:B------:R-:W-:Y:S01]  /*0540*/  MOV R6, R6 ;  /* 0x0000000600067202 */ /* 0x000fe20000000f00 */
[----:B------:R-:W-:Y:S01]  /*0550*/  UMOV UR4, URZ ;  /* 0x000000ff00047c82 */ /* 0x000fe20008000000 */
[----:B------:R-:W-:Y:S02]  /*0560*/  MOV R8, R8 ;  /* 0x0000000800087202 */ /* 0x000fe40000000f00 */
[----:B------:R-:W-:Y:S02]  /*0570*/  MOV R72, R10 ;  /* 0x0000000a00487202 */ /* 0x000fe40000000f00 */
[----:B------:R-:W-:Y:S02]  /*0580*/  MOV R73, R11 ;  /* 0x0000000b00497202 */ /* 0x000fe40000000f00 */
[----:B------:R-:W-:Y:S02]  /*0590*/  MOV R5, R30 ;  /* 0x0000001e00057202 */ /* 0x000fe40000000f00 */
[----:B------:R-:W-:-:S02]  /*05a0*/  MOV R7, R28 ;  /* 0x0000001c00077202 */ /* 0x000fc40000000f00 */
[----:B------:R-:W-:Y:S02]  /*05b0*/  SHF.L.U32 R9, R35, 0x3, RZ ;  /* 0x0000000323097819 */ /* 0x000fe400000006ff */
[C---:B------:R-:W-:Y:S02]  /*05c0*/  SHF.L.U32 R10, R34.reuse, 0x1, RZ ;  /* 0x00000001220a7819 */ /* 0x040fe400000006ff */
[----:B------:R-:W-:Y:S02]  /*05d0*/  LEA R11, R34, R34, 0x1 ;  /* 0x00000022220b7211 */ /* 0x000fe400078e08ff */
[----:B------:R-:W-:-:S07]  /*05e0*/  MOV R88, RZ ;  /* 0x000000ff00587202 */ /* 0x000fce0000000f00 */
.L_x_2:
[----:B------:R-:W0:Y:S01]  /*05f0*/  LDC R49, c[0x0][0x388] ;  /* 0x0000e200ff317b82 */ /* 0x000e220000000800 */
[--C-:B------:R-:W-:Y:S01]  /*0600*/  IMAD.WIDE.U32 R36, R10, 0x4, R72.reuse ;  /* 0x000000040a247825 */ /* 0x100fe200078e0048 */
[----:B------:R-:W2:Y:S03]  /*0610*/  LDG.E.CONSTANT R28, desc[UR6][R72.64] ;  /* 0x00000006481c7981 */ /* 0x000ea6000c1e9900 */
[--C-:B------:R-:W-:Y:S01]  /*0620*/  IMAD.WIDE.U32 R32, R11, 0x4, R72.reuse ;  /* 0x000000040b207825 */ /* 0x100fe200078e0048 */
[----:B------:R-:W2:Y:S04]  /*0630*/  LDG.E.CONSTANT R30, desc[UR6][R36.64] ;  /* 0x00000006241e7981 */ /* 0x000ea8000c1e9900 */
[----:B------:R-:W2:Y:S04]  /*0640*/  LDG.E.CONSTANT R31, desc[UR6][R32.64] ;  /* 0x00000006201f7981 */ /* 0x000ea8000c1e9900 */
[----:B------:R-:W3:Y:S04]  /*0650*/  LDG.E.CONSTANT R39, desc[UR6][R70.64] ;  /* 0x0000000646277981 */ /* 0x000ee8000c1e9900 */
[----:B------:R-:W4:Y:S04]  /*0660*/  LDG.E.CONSTANT R41, desc[UR6][R70.64+0x80] ;  /* 0x0000800646297981 */ /* 0x000f28000c1e9900 */
[----:B------:R-:W5:Y:S01]  /*0670*/  LDG.E.CONSTANT R43, desc[UR6][R70.64+0x100] ;  /* 0x00010006462b7981 */ /* 0x000f62000c1e9900 */
[----:B0-----:R-:W-:-:S03]  /*0680*/  IMAD.WIDE.U32 R34, R49, 0x4, R72 ;  /* 0x0000000431227825 */ /* 0x001fc600078e0048 */
[----:B------:R-:W5:Y:S04]  /*0690*/  LDG.E.CONSTANT R47, desc[UR6][R70.64+0x180] ;  /* 0x00018006462f7981 */ /* 0x000f68000c1e9900 */
[----:B------:R-:W2:Y:S01]  /*06a0*/  LDG.E.CONSTANT R29, desc[UR6][R34.64] ;  /* 0x00000006221d7981 */ /* 0x000ea2000c1e9900 */
[----:B------:R-:W-:Y:S01]  /*06b0*/  UIADD3 UR4, UPT, UPT, UR4, 0x8, URZ ;  /* 0x0000000804047890 */ /* 0x000fe2000fffe0ff */
[----:B------:R-:W-:Y:S02]  /*06c0*/  MOV R75, R7 ;  /* 0x00000007004b7202 */ /* 0x000fe40000000f00 */
[----:B------:R-:W-:-:S03]  /*06d0*/  MOV R69, R8 ;  /* 0x0000000800457202 */ /* 0x000fc60000000f00 */
[----:B------:R-:W-:Y:S01]  /*06e0*/  ISETP.LE.AND P1, PT, R49, UR4, PT ;  /* 0x0000000431007c0c */ /* 0x000fe2000bf23270 */
[----:B------:R-:W-:Y:S01]  /*06f0*/  UMOV UR5, 0x100 ;  /* 0x0000010000057882 */ /* 0x000fe20000000000 */
[----:B--2---:R0:W-:Y:S04]  /*0700*/  STS.128 [R5], R28 ;  /* 0x0000001c05007388 */ /* 0x0041e80000000c00 */
[----:B---3--:R0:W-:Y:S04]  /*0710*/  STS [R6], R39 ;  /* 0x0000002706007388 */ /* 0x0081e80000000800 */
[----:B----4-:R0:W-:Y:S04]  /*0720*/  STS [R6+0x80], R41 ;  /* 0x0000802906007388 */ /* 0x0101e80000000800 */
[----:B-----5:R0:W-:Y:S04]  /*0730*/  STS [R6+0x100], R43 ;  /* 0x0001002b06007388 */ /* 0x0201e80000000800 */
[----:B------:R0:W-:Y:S01]  /*0740*/  STS [R6+0x180], R47 ;  /* 0x0001802f06007388 */ /* 0x0001e20000000800 */
[----:B------:R-:W-:Y:S06]  /*0750*/  BAR.SYNC.DEFER_BLOCKING 0x0 ;  /* 0x0000000000007b1d */ /* 0x000fec0000010000 */
.L_x_1:
[----:B0-----:R-:W-:Y:S01]  /*0760*/  LDS.128 R28, [R75] ;  /* 0x000000004b1c7984 */ /* 0x001fe20000000c00 */
[----:B------:R-:W-:-:S03]  /*0770*/  UIADD3 UR5, UPT, UPT, UR5, 0x800, URZ ;  /* 0x0000080005057890 */ /* 0x000fc6000fffe0ff */
[----:B------:R-:W0:Y:S01]  /*0780*/  LDS.128 R32, [R69] ;  /* 0x0000000045207984 */ /* 0x000e220000000c00 */
[----:B------:R-:W-:-:S03]  /*0790*/  UISETP.NE.AND UP0, UPT, UR5, 0x1100, UPT ;  /* 0x000011000500788c */ /* 0x000fc6000bf05270 */
[----:B------:R-:W1:Y:S04]  /*07a0*/  LDS.128 R36, [R69+0x100] ;  /* 0x0001000045247984 */ /* 0x000e680000000c00 */
[----:B------:R-:W2:Y:S04]  /*07b0*/  LDS.128 R40, [R75+0x100] ;  /* 0x000100004b287984 */ /* 0x000ea80000000c00 */
[----:B------:R-:W-:Y:S04]  /*07c0*/  LDS.128 R48, [R69+0x200] ;  /* 0x0002000045307984 */ /* 0x000fe80000000c00 */
[----:B------:R-:W-:Y:S01]  /*07d0*/  LDS.128 R52, [R69+0x300] ;  /* 0x0003000045347984 */ /* 0x000fe20000000c00 */
[C---:B0-----:R-:W-:Y:S01]  /*07e0*/  FFMA R102, R29.reuse, R32, R102 ;  /* 0x000000201d667223 */ /* 0x041fe20000000066 */
[C---:B------:R-:W-:Y:S01]  /*07f0*/  FFMA R100, R29.reuse, R33, R100 ;  /* 0x000000211d647223 */ /* 0x040fe20000000064 */
[C---:B------:R-:W-:Y:S01]  /*0800*/  FFMA R95, R29.reuse, R34, R95 ;  /* 0x000000221d5f7223 */ /* 0x040fe2000000005f */
[C---:B------:R-:W-:Y:S01]  /*0810*/  FFMA R98, R29.reuse, R35, R98 ;  /* 0x000000231d627223 */ /* 0x040fe20000000062 */
[C---:B-1----:R-:W-:Y:S01]  /*0820*/  FFMA R93, R29.reuse, R36, R93 ;  /* 0x000000241d5d7223 */ /* 0x042fe2000000005d */
[C---:B------:R-:W-:Y:S01]  /*0830*/  FFMA R96, R29.reuse, R37, R96 ;  /* 0x000000251d607223 */ /* 0x040fe20000000060 */
[CC--:B------:R-:W-:Y:S01]  /*0840*/  FFMA R91, R29.reuse, R38.reuse, R91 ;  /* 0x000000261d5b7223 */ /* 0x0c0fe2000000005b */
[----:B------:R-:W-:Y:S01]  /*0850*/  FFMA R112, R29, R39, R112 ;  /* 0x000000271d707223 */ /* 0x000fe20000000070 */
[----:B------:R-:W-:Y:S01]  /*0860*/  FFMA R29, R30, R38, R45 ;  /* 0x000000261e1d7223 */ /* 0x000fe2000000002d */
[C---:B--2---:R-:W-:Y:S01]  /*0870*/  FFMA R116, R40.reuse, R35, R14 ;  /* 0x0000002328747223 */ /* 0x044fe2000000000e */
[----:B------:R-:W0:Y:S01]  /*0880*/  LDS.128 R44, [R75+0x200] ;  /* 0x000200004b2c7984 */ /* 0x000e220000000c00 */
[C---:B------:R-:W-:Y:S01]  /*0890*/  FFMA R103, R40.reuse, R36, R15 ;  /* 0x0000002428677223 */ /* 0x040fe2000000000f */
[C---:B------:R-:W-:Y:S01]  /*08a0*/  FFMA R118, R40.reuse, R37, R12 ;  /* 0x0000002528767223 */ /* 0x040fe2000000000c */
[----:B------:R-:W-:Y:S01]  /*08b0*/  FFMA R105, R40, R38, R13 ;  /* 0x0000002628697223 */ /* 0x000fe2000000000d */
[C---:B------:R-:W-:Y:S01]  /*08c0*/  FFMA R85, R28.reuse, R32, R85 ;  /* 0x000000201c557223 */ /* 0x040fe20000000055 */
[C---:B------:R-:W-:Y:S01]  /*08d0*/  FFMA R90, R28.reuse, R33, R90 ;  /* 0x000000211c5a7223 */ /* 0x040fe2000000005a */
[C---:B------:R-:W-:Y:S01]  /*08e0*/  FFMA R83, R28.reuse, R34, R83 ;  /* 0x000000221c537223 */ /* 0x040fe20000000053 */
[C---:B------:R-:W-:Y:S01]  /*08f0*/  FFMA R94, R28.reuse, R35, R94 ;  /* 0x000000231c5e7223 */ /* 0x040fe2000000005e */
[C---:B------:R-:W-:Y:S01]  /*0900*/  FFMA R89, R28.reuse, R36, R89 ;  /* 0x000000241c597223 */ /* 0x040fe20000000059 */
[C---:B------:R-:W-:Y:S01]  /*0910*/  FFMA R92, R28.reuse, R37, R92 ;  /* 0x000000251c5c7223 */ /* 0x040fe2000000005c */
[C---:B------:R-:W-:Y:S01]  /*0920*/  FFMA R87, R28.reuse, R38, R87 ;  /* 0x000000261c577223 */ /* 0x040fe20000000057 */
[----:B------:R-:W-:Y:S01]  /*0930*/  FFMA R104, R28, R39, R104 ;  /* 0x000000271c687223 */ /* 0x000fe20000000068 */
[----:B------:R-:W1:Y:S01]  /*0940*/  LDS.128 R12, [R75+0x300] ;  /* 0x000300004b0c7984 */ /* 0x000e620000000c00 */
[C---:B------:R-:W-:Y:S01]  /*0950*/  FFMA R101, R30.reuse, R32, R101 ;  /* 0x000000201e657223 */ /* 0x040fe20000000065 */
[C---:B------:R-:W-:Y:S01]  /*0960*/  FFMA R110, R30.reuse, R33, R110 ;  /* 0x000000211e6e7223 */ /* 0x040fe2000000006e */
[C---:B------:R-:W-:Y:S01]  /*0970*/  FFMA R99, R30.reuse, R34, R99 ;  /* 0x000000221e637223 */ /* 0x040fe20000000063 */
[C---:B------:R-:W-:Y:S01]  /*0980*/  FFMA R108, R30.reuse, R35, R108 ;  /* 0x000000231e6c7223 */ /* 0x040fe2000000006c */
        /* <DEDUP_REMOVED lines=11> */
[-C--:B------:R-:W-:Y:S01]  /*0a40*/  FFMA R21, R40, R32.reuse, R21 ;  /* 0x0000002028157223 */ /* 0x080fe20000000015 */
[CC--:B------:R-:W-:Y:S01]  /*0a50*/  FFMA R62, R41.reuse, R32.reuse, R62 ;  /* 0x00000020293e7223 */ /* 0x0c0fe2000000003e */
[----:B------:R-:W-:Y:S01]  /*0a60*/  FFMA R67, R42, R32, R67 ;  /* 0x000000202a437223 */ /* 0x000fe20000000043 */
[C---:B------:R-:W-:Y:S01]  /*0a70*/  FFMA R30, R40.reuse, R33, R16 ;  /* 0x00000021281e7223 */ /* 0x040fe20000000010 */
[CC--:B------:R-:W-:Y:S01]  /*0a80*/  FFMA R31, R40.reuse, R34.reuse, R17 ;  /* 0x00000022281f7223 */ /* 0x0c0fe20000000011 */
[----:B------:R-:W-:Y:S01]  /*0a90*/  FFMA R64, R40, R39, R64 ;  /* 0x0000002728407223 */ /* 0x000fe20000000040 */
        /* <DEDUP_REMOVED lines=22> */
[----:B------:R-:W-:Y:S01]  /*0c00*/  LDS.128 R16, [R69+0x400] ;  /* 0x0004000045107984 */ /* 0x000fe20000000c00 */
[C---:B0-----:R-:W-:Y:S01]  /*0c10*/  FFMA R85, R44.reuse, R48, R85 ;  /* 0x000000302c557223 */ /* 0x041fe20000000055 */
[C---:B------:R-:W-:Y:S01]  /*0c20*/  FFMA R90, R44.reuse, R49, R90 ;  /* 0x000000312c5a7223 */ /* 0x040fe2000000005a */
[C---:B------:R-:W-:Y:S01]  /*0c30*/  FFMA R83, R44.reuse, R50, R83 ;  /* 0x000000322c537223 */ /* 0x040fe20000000053 */
[----:B------:R-:W-:Y:S01]  /*0c40*/  LDS.128 R36, [R75+0x400] ;  /* 0x000400004b247984 */ /* 0x000fe20000000c00 */
[C---:B------:R-:W-:Y:S01]  /*0c50*/  FFMA R94, R44.reuse, R51, R94 ;  /* 0x000000332c5e7223 */ /* 0x040fe2000000005e */
[C---:B------:R-:W-:Y:S01]  /*0c60*/  FFMA R89, R44.reuse, R52, R89 ;  /* 0x000000342c597223 */ /* 0x040fe20000000059 */
[C---:B------:R-:W-:Y:S01]  /*0c70*/  FFMA R92, R44.reuse, R53, R92 ;  /* 0x000000352c5c7223 */ /* 0x040fe2000000005c */
[----:B------:R-:W0:Y:S01]  /*0c80*/  LDS.128 R40, [R69+0x500] ;  /* 0x0005000045287984 */ /* 0x000e220000000c00 */
        /* <DEDUP_REMOVED lines=26> */
[C---:B-1----:R-:W-:Y:S01]  /*0e30*/  FFMA R47, R12.reuse, R48, R21 ;  /* 0x000000300c2f7223 */ /* 0x042fe20000000015 */
[CC--:B------:R-:W-:Y:S01]  /*0e40*/  FFMA R114, R12.reuse, R49.reuse, R30 ;  /* 0x000000310c727223 */ /* 0x0c0fe2000000001e */
[----:B------:R-:W1:Y:S01]  /*0e50*/  LDS.128 R20, [R75+0x500] ;  /* 0x000500004b147984 */ /* 0x000e620000000c00 */
[----:B------:R-:W-:Y:S01]  /*0e60*/  FFMA R109, R12, R50, R31 ;  /* 0x000000320c6d7223 */ /* 0x000fe2000000001f */
[C---:B------:R-:W-:Y:S01]  /*0e70*/  FFMA R62, R13.reuse, R48, R62 ;  /* 0x000000300d3e7223 */ /* 0x040fe2000000003e */
[CC--:B------:R-:W-:Y:S01]  /*0e80*/  FFMA R60, R13.reuse, R49.reuse, R60 ;  /* 0x000000310d3c7223 */ /* 0x0c0fe2000000003c */
[----:B------:R-:W-:Y:S01]  /*0e90*/  FFMA R59, R13, R50, R59 ;  /* 0x000000320d3b7223 */ /* 0x000fe2000000003b */
[C---:B------:R-:W-:Y:S01]  /*0ea0*/  FFMA R67, R14.reuse, R48, R67 ;  /* 0x000000300e437223 */ /* 0x040fe20000000043 */
[CC--:B------:R-:W-:Y:S01]  /*0eb0*/  FFMA R74, R14.reuse, R49.reuse, R74 ;  /* 0x000000310e4a7223 */ /* 0x0c0fe2000000004a */
[-C--:B------:R-:W-:Y:S01]  /*0ec0*/  FFMA R65, R14, R50.reuse, R65 ;  /* 0x000000320e417223 */ /* 0x080fe20000000041 */
[C---:B------:R-:W-:Y:S01]  /*0ed0*/  FFMA R82, R15.reuse, R49, R82 ;  /* 0x000000310f527223 */ /* 0x040fe20000000052 */
[----:B------:R-:W-:Y:S01]  /*0ee0*/  FFMA R77, R15, R50, R77 ;  /* 0x000000320f4d7223 */ /* 0x000fe2000000004d */
        /* <DEDUP_REMOVED lines=20> */
[----:B------:R-:W-:Y:S01]  /*1030*/  FFMA R88, R15, R55, R88 ;  /* 0x000000370f587223 */ /* 0x000fe20000000058 */
[C---:B0-----:R-:W-:Y:S01]  /*1040*/  FFMA R49, R38.reuse, R42, R29 ;  /* 0x0000002a26317223 */ /* 0x041fe2000000001d */
        /* <DEDUP_REMOVED lines=23> */
[----:B------:R-:W-:Y:S01]  /*11c0*/  LDS.128 R12, [R75+0x600] ;  /* 0x000600004b0c7984 */ /* 0x000fe20000000c00 */
[C---:B------:R-:W-:Y:S01]  /*11d0*/  FFMA R26, R39.reuse, R16, R26 ;  /* 0x00000010271a7223 */ /* 0x040fe2000000001a */
[C---:B------:R-:W-:Y:S01]  /*11e0*/  FFMA R24, R39.reuse, R17, R24 ;  /* 0x0000001127187223 */ /* 0x040fe20000000018 */
[C---:B------:R-:W-:Y:S01]  /*11f0*/  FFMA R27, R39.reuse, R18, R27 ;  /* 0x00000012271b7223 */ /* 0x040fe2000000001b */
[----:B------:R-:W0:Y:S01]  /*1200*/  LDS.128 R28, [R69+0x600] ;  /* 0x00060000451c7984 */ /* 0x000e220000000c00 */
[C---:B------:R-:W-:Y:S01]  /*1210*/  FFMA R44, R39.reuse, R19, R44 ;  /* 0x00000013272c7223 */ /* 0x040fe2000000002c */
[C---:B------:R-:W-:Y:S01]  /*1220*/  FFMA R25, R39.reuse, R40, R25 ;  /* 0x0000002827197223 */ /* 0x040fe20000000019 */
[C---:B------:R-:W-:Y:S01]  /*1230*/  FFMA R46, R39.reuse, R41, R46 ;  /* 0x00000029272e7223 */ /* 0x040fe2000000002e */
[----:B------:R-:W2:Y:S01]  /*1240*/  LDS.128 R32, [R69+0x700] ;  /* 0x0007000045207984 */ /* 0x000ea20000000c00 */
[C---:B------:R-:W-:Y:S01]  /*1250*/  FFMA R51, R39.reuse, R42, R45 ;  /* 0x0000002a27337223 */ /* 0x040fe2000000002d */
[----:B------:R-:W-:Y:S01]  /*1260*/  FFMA R80, R39, R43, R80 ;  /* 0x0000002b27507223 */ /* 0x000fe20000000050 */
[C---:B-1----:R-:W-:Y:S01]  /*1270*/  FFMA R47, R20.reuse, R16, R47 ;  /* 0x00000010142f7223 */ /* 0x042fe2000000002f */
        /* <DEDUP_REMOVED lines=32> */
[C---:B0-----:R-:W-:Y:S01]  /*1480*/  FFMA R85, R12.reuse, R28, R85 ;  /* 0x0000001c0c557223 */ /* 0x041fe20000000055 */
[C---:B------:R-:W-:Y:S01]  /*1490*/  FFMA R90, R12.reuse, R29, R90 ;  /* 0x0000001d0c5a7223 */ /* 0x040fe2000000005a */
[C---:B------:R-:W-:Y:S01]  /*14a0*/  FFMA R83, R12.reuse, R30, R83 ;  /* 0x0000001e0c537223 */ /* 0x040fe20000000053 */
[C---:B------:R-:W-:Y:S01]  /*14b0*/  FFMA R94, R12.reuse, R31, R94 ;  /* 0x0000001f0c5e7223 */ /* 0x040fe2000000005e */
[C---:B--2---:R-:W-:Y:S01]  /*14c0*/  FFMA R89, R12.reuse, R32, R89 ;  /* 0x000000200c597223 */ /* 0x044fe20000000059 */
        /* <DEDUP_REMOVED lines=59> */
[----:B------:R-:W-:-:S02]  /*1880*/  IADD3 R69, PT, PT, R69, 0x800, RZ ;  /* 0x0000080045457810 */ /* 0x000fc40007ffe0ff */
[----:B------:R-:W-:Y:S01]  /*1890*/  IADD3 R75, PT, PT, R75, 0x800, RZ ;  /* 0x000008004b4b7810 */ /* 0x000fe20007ffe0ff */
[----:B------:R-:W-:Y:S06]  /*18a0*/  BRA.U UP0, `(.L_x_1) ;  /* 0xffffffed00ac7547 */ /* 0x000fec000b83ffff */
[----:B------:R-:W-:Y:S01]  /*18b0*/  BAR.SYNC.DEFER_BLOCKING 0x0 ;  /* 0x0000000000007b1d */ /* 0x000fe20000010000 */
[----:B------:R-:W-:Y:S01]  /*18c0*/  IADD3 R72, P0, PT, R72, 0x20, RZ ;  /* 0x0000002048487810 */ /* 0x000fe20007f1e0ff */
[----:B------:R-:W-:-:S03]  /*18d0*/  IMAD.WIDE R70, R9, 0x4, R70 ;  /* 0x0000000409467825 */ /* 0x000fc600078e0246 */
[----:B------:R-:W-:Y:S01]  /*18e0*/  IADD3.X R73, PT, PT, RZ, R73, RZ, P0, !PT ;  /* 0x00000049ff497210 */ /* 0x000fe200007fe4ff */
[----:B------:R-:W-:Y:S08]  /*18f0*/  @!P1 BRA `(.L_x_2) ;  /* 0xffffffec003c9947 */ /* 0x000ff0000383ffff */
.L_x_0:
[----:B------:R-:W0:Y:S01]  /*1900*/  LDC R33, c[0x0][0x380] ;  /* 0x0000e000ff217b82 */ /* 0x000e220000000800 */
[----:B------:R-:W1:Y:S01]  /*1910*/  LDCU.64 UR4, c[0x0][0x3a0] ;  /* 0x00007400ff0477ac */ /* 0x000e620008000a00 */
[----:B------:R-:W-:Y:S01]  /*1920*/  IADD3 R3, PT, PT, R2, R3, RZ ;  /* 0x0000000302037210 */ /* 0x000fe20007ffe0ff */
[-C--:B0-----:R-:W-:Y:S01]  /*1930*/  IMAD R0, R0, R33.reuse, RZ ;  /* 0x0000002100007224 */ /* 0x081fe200078e02ff */
[----:B------:R-:W-:Y:S01]  /*1940*/  SHF.L.U32 R9, R33, 0x6, RZ ;  /* 0x0000000621097819 */ /* 0x000fe200000006ff */
[----:B------:R-:W-:-:S05]  /*1950*/  IMAD R5, R4, R33, RZ ;  /* 0x0000002104057224 */ /* 0x000fca00078e02ff */
[--C-:B------:R-:W-:Y:S02]  /*1960*/  IADD3 R3, P0, P1, R5, R3, R0.reuse ;  /* 0x0000000305037210 */ /* 0x100fe4000791e000 */
[----:B------:R-:W-:Y:S02]  /*1970*/  SHF.R.S32.HI R0, RZ, 0x1f, R0 ;  /* 0x0000001fff007819 */ /* 0x000fe40000011400 */
[----:B------:R-:W-:-:S04]  /*1980*/  SHF.R.S32.HI R5, RZ, 0x1f, R5 ;  /* 0x0000001fff057819 */ /* 0x000fc80000011405 */
[----:B------:R-:W-:Y:S02]  /*1990*/  IADD3.X R0, PT, PT, R5, RZ, R0, P0, P1 ;  /* 0x000000ff05007210 */ /* 0x000fe400007e2400 */
[----:B-1----:R-:W-:-:S04]  /*19a0*/  LEA R10, P0, R3, UR4, 0x2 ;  /* 0x00000004030a7c11 */ /* 0x002fc8000f8010ff */
[----:B------:R-:W-:-:S03]  /*19b0*/  LEA.HI.X R11, R3, UR5, R0, 0x2, P0 ;  /* 0x00000005030b7c11 */ /* 0x000fc600080f1400 */
[----:B------:R-:W-:Y:S02]  /*19c0*/  IMAD.WIDE R8, R9, 0x4, R10 ;  /* 0x0000000409087825 */ /* 0x000fe400078e020a */
[----:B------:R-:W-:Y:S04]  /*19d0*/  STG.E desc[UR6][R10.64], R85 ;  /* 0x000000550a007986 */ /* 0x000fe8000c101906 */
[----:B------:R-:W-:Y:S01]  /*19e0*/  STG.E desc[UR6][R10.64+0x100], R89 ;  /* 0x000100590a007986 */ /* 0x000fe2000c101906 */
[----:B------:R-:W-:-:S03]  /*19f0*/  IMAD.WIDE R6, R33, -0xfc, R8 ;  /* 0xffffff0421067825 */ /* 0x000fc600078e0208 */
[----:B------:R-:W-:Y:S01]  /*1a00*/  STG.E desc[UR6][R8.64], R21 ;  /* 0x0000001508007986 */ /* 0x000fe2000c101906 */
[----:B------:R-:W-:-:S03]  /*1a10*/  IMAD.WIDE R4, R33, 0x100, R6 ;  /* 0x0000010021047825 */ /* 0x000fc600078e0206 */
        /* <DEDUP_REMOVED lines=64> */
[----:B------:R-:W-:Y:S01]  /*1e20*/  STG.E desc[UR6][R32.64+0x10c], R88 ;  /* 0x00010c5820007986 */ /* 0x000fe2000c101906 */
[----:B------:R-:W-:Y:S05]  /*1e30*/  EXIT ;  /* 0x000000000000794d */ /* 0x000fea0003800000 */
.L_x_3:
[----:B------:R-:W-:-:S00]  /*1e40*/  BRA `(.L_x_3) ;  /* 0xfffffffc00fc7947 */ /* 0x000fc0000383ffff */
[----:B------:R-:W-:-:S00]  /*1e50*/  NOP ;  /* 0x0000000000007918 */ /* 0x000fc00000000000 */
        /* <DEDUP_REMOVED lines=10> */
.L_x_4:


//--------------------- .nv.shared._Z5sgemmILi128EEviiiPfS0_S0_ --------------------------
	.section	.nv.shared._Z5sgemmILi128EEviiiPfS0_S0_,"aw",@nobits
	.sectionflags	@""
	.align	16384
.nv.shared._Z5sgemmILi128EEviiiPfS0_S0_:
	.zero		25600


//--------------------- .nv.shared.reserved.0     --------------------------
	.section	.nv.shared.reserved.0,"aw",@nobits
	.weak		__nv_reservedSMEM_offset_0_alias
	.size		__nv_reservedSMEM_offset_0_alias, 0, 64
	.other		__nv_reservedSMEM_offset_0_alias,@"STO_CUDA_RESERVED_SHARED STV_DEFAULT"
__nv_reservedSMEM_offset_0_alias:
	.zero		0
	.zero		64


//--------------------- .nv.constant0._Z5sgemmILi128EEviiiPfS0_S0_ --------------------------
	.section	.nv.constant0._Z5sgemmILi128EEviiiPfS0_S0_,"a",@progbits
	.sectionflags	@""
	.align	4
.nv.constant0._Z5sgemmILi128EEviiiPfS0_S0_:
	.zero		936


//--------------------- SYMBOLS --------------------------

	.type		.nv.reservedSmem.offset0,@object
	.size		.nv.reservedSmem.offset0,0x4
	.type		.nv.reservedSmem.cap,@object
	.size		.nv.reservedSmem.cap,0x4
